//
// Generated by NVIDIA NVVM Compiler
//
// Compiler Build ID: CL-36424714
// Cuda compilation tools, release 13.0, V13.0.88
// Based on NVVM 20.0.0
//

.version 9.0
.target sm_100
.address_size 64

	// .globl	_Z11Test_kernelPfS_

.visible .entry _Z11Test_kernelPfS_(
	.param .u64 .ptr .align 1 _Z11Test_kernelPfS__param_0,
	.param .u64 .ptr .align 1 _Z11Test_kernelPfS__param_1
)
{
	.reg .pred 	%p<6>;
	.reg .b32 	%r<26>;
	.reg .b32 	%f<9>;
	.reg .b64 	%rd<9>;

	ld.param.u64 	%rd2, [_Z11Test_kernelPfS__param_0];
	ld.param.u64 	%rd1, [_Z11Test_kernelPfS__param_1];
	cvta.to.global.u64 	%rd3, %rd2;
	mov.u32 	%r14, %ctaid.x;
	mov.u32 	%r15, %ntid.x;
	mov.u32 	%r16, %tid.x;
	mad.lo.s32 	%r1, %r14, %r15, %r16;
	mul.wide.s32 	%rd4, %r1, 4;
	add.s64 	%rd5, %rd3, %rd4;
	ld.global.f32 	%f1, [%rd5];
	cvt.rzi.s32.f32 	%r24, %f1;
	ld.global.f32 	%f2, [%rd5+4];
	cvt.rzi.s32.f32 	%r3, %f2;
	setp.ge.s32 	%p1, %r24, %r3;
	mov.u32 	%r25, %r3;
	@%p1 bra 	$L__BB0_1;
	bra.uni 	$L__BB0_4;
$L__BB0_1:
	setp.ge.s32 	%p2, %r3, %r24;
	mov.u32 	%r25, %r24;
	mov.u32 	%r24, %r3;
	@%p2 bra 	$L__BB0_3;
$L__BB0_2:
	or.b32  	%r25, %r25, %r24;
	add.s32 	%r24, %r24, 1;
	setp.lt.s32 	%p3, %r24, %r25;
	@%p3 bra 	$L__BB0_2;
$L__BB0_3:
	cvt.rn.f32.s32 	%f3, %r24;
	add.f32 	%f4, %f1, %f3;
	cvt.rn.f32.s32 	%f5, %r25;
	add.f32 	%f6, %f2, %f5;
	add.f32 	%f7, %f4, %f6;
	cvt.rzi.s32.f32 	%r17, %f7;
	setp.eq.s32 	%p5, %r17, 0;
	selp.b32 	%r18, 100, 0, %p5;
	cvta.to.global.u64 	%rd6, %rd1;
	add.s32 	%r19, %r18, %r17;
	cvt.rn.f32.s32 	%f8, %r19;
	add.s64 	%rd8, %rd6, %rd4;
	st.global.f32 	[%rd8], %f8;
	ret;
$L__BB0_4:
	or.b32  	%r25, %r25, %r24;
	add.s32 	%r24, %r24, 1;
	setp.lt.s32 	%p4, %r24, %r25;
	@%p4 bra 	$L__BB0_4;
	bra.uni 	$L__BB0_3;

}


// ===== COMPILED SASS (sm_100) =====

	.target	sm_100

	.elftype	@"ET_EXEC"


//--------------------- .note.nv.tkinfo           --------------------------
	.section	.note.nv.tkinfo,"",@"SHT_NOTE"
	.sectionflags	@"SHF_NOTE_NV_TKINFO"
	.tkinfo
        /*0018*/ 	.word	0x00000002
        /*0030*/ 	.string	""
        /*0030*/ 	.string	"ptxas"
        /*0030*/ 	.string	"Cuda compilation tools, release 13.0, V13.0.88"
        /*0030*/ 	.string	"Build cuda_13.0.r13.0/compiler.36424714_0"
        /*0030*/ 	.string	"-arch sm_100 -m 64 "



//--------------------- .note.nv.cuinfo           --------------------------
	.section	.note.nv.cuinfo,"",@"SHT_NOTE"
	.sectionflags	@"SHF_NOTE_NV_CUINFO"
        /*0018*/ 	.short	0x0002
        /*001a*/ 	.short	0x0064
        /*001c*/ 	.short	0x0082
	.zero		2


//--------------------- .nv.info                  --------------------------
	.section	.nv.info,"",@"SHT_CUDA_INFO"
	.align	4


	//----- nvinfo : EIATTR_REGCOUNT
	.align		4
        /*0000*/ 	.byte	0x04, 0x2f
        /*0002*/ 	.short	(.L_1 - .L_0)
	.align		4
.L_0:
        /*0004*/ 	.word	index@(_Z11Test_kernelPfS_)
        /*0008*/ 	.word	0x0000000a


	//----- nvinfo : EIATTR_FRAME_SIZE
	.align		4
.L_1:
        /*000c*/ 	.byte	0x04, 0x11
        /*000e*/ 	.short	(.L_3 - .L_2)
	.align		4
.L_2:
        /*0010*/ 	.word	index@(_Z11Test_kernelPfS_)
        /*0014*/ 	.word	0x00000000


	//----- nvinfo : EIATTR_MIN_STACK_SIZE
	.align		4
.L_3:
        /*0018*/ 	.byte	0x04, 0x12
        /*001a*/ 	.short	(.L_5 - .L_4)
	.align		4
.L_4:
        /*001c*/ 	.word	index@(_Z11Test_kernelPfS_)
        /*0020*/ 	.word	0x00000000
.L_5:


//--------------------- .nv.compat                --------------------------
	.section	.nv.compat,"",@"SHT_CUDA_COMPAT_INFO"
	.align	4
        /*0000*/ 	.byte	0x02, 0x09, 0x00, 0x00, 0x02, 0x02, 0x01, 0x00, 0x02, 0x05, 0x05, 0x00, 0x03, 0x07, 0x01, 0x01
        /*0010*/ 	.byte	0x02, 0x03, 0x00, 0x00, 0x02, 0x06, 0x01, 0x00, 0x04, 0x0b, 0x08, 0x00, 0x09, 0x00, 0x00, 0x00
        /*0020*/ 	.byte	0x00, 0x00, 0x00, 0x00


//--------------------- .nv.info._Z11Test_kernelPfS_ --------------------------
	.section	.nv.info._Z11Test_kernelPfS_,"",@"SHT_CUDA_INFO"
	.sectionflags	@""
	.align	4


	//----- nvinfo : EIATTR_CUDA_API_VERSION
	.align		4
        /*0000*/ 	.byte	0x04, 0x37
        /*0002*/ 	.short	(.L_7 - .L_6)
.L_6:
        /*0004*/ 	.word	0x00000082


	//----- nvinfo : EIATTR_KPARAM_INFO
	.align		4
.L_7:
        /*0008*/ 	.byte	0x04, 0x17
        /*000a*/ 	.short	(.L_9 - .L_8)
.L_8:
        /*000c*/ 	.word	0x00000000
        /*0010*/ 	.short	0x0001
        /*0012*/ 	.short	0x0008
        /*0014*/ 	.byte	0x00, 0xf5, 0x21, 0x00


	//----- nvinfo : EIATTR_KPARAM_INFO
	.align		4
.L_9:
        /*0018*/ 	.byte	0x04, 0x17
        /*001a*/ 	.short	(.L_11 - .L_10)
.L_10:
        /*001c*/ 	.word	0x00000000
        /*0020*/ 	.short	0x0000
        /*0022*/ 	.short	0x0000
        /*0024*/ 	.byte	0x00, 0xf5, 0x21, 0x00


	//----- nvinfo : EIATTR_SPARSE_MMA_MASK
	.align		4
.L_11:
        /*0028*/ 	.byte	0x03, 0x50
        /*002a*/ 	.short	0x0000


	//----- nvinfo : EIATTR_MAXREG_COUNT
	.align		4
        /*002c*/ 	.byte	0x03, 0x1b
        /*002e*/ 	.short	0x00ff


	//----- nvinfo : EIATTR_MERCURY_ISA_VERSION
	.align		4
        /*0030*/ 	.byte	0x03, 0x5f
        /*0032*/ 	.short	0x0101


	//----- nvinfo : EIATTR_VRC_CTA_INIT_COUNT
	.align		4
        /*0034*/ 	.byte	0x02, 0x4a
	.zero		1
	.zero		1


	//----- nvinfo : EIATTR_EXIT_INSTR_OFFSETS
	.align		4
        /*0038*/ 	.byte	0x04, 0x1c
        /*003a*/ 	.short	(.L_13 - .L_12)


	//   ....[0]....
.L_12:
        /*003c*/ 	.word	0x000002d0


	//----- nvinfo : EIATTR_CRS_STACK_SIZE
	.align		4
.L_13:
        /*0040*/ 	.byte	0x04, 0x1e
        /*0042*/ 	.short	(.L_15 - .L_14)
.L_14:
        /*0044*/ 	.word	0x00000000


	//----- nvinfo : EIATTR_CBANK_PARAM_SIZE
	.align		4
.L_15:
        /*0048*/ 	.byte	0x03, 0x19
        /*004a*/ 	.short	0x0010


	//----- nvinfo : EIATTR_PARAM_CBANK
	.align		4
        /*004c*/ 	.byte	0x04, 0x0a
        /*004e*/ 	.short	(.L_17 - .L_16)
	.align		4
.L_16:
        /*0050*/ 	.word	index@(.nv.constant0._Z11Test_kernelPfS_)
        /*0054*/ 	.short	0x0380
        /*0056*/ 	.short	0x0010


	//----- nvinfo : EIATTR_SW_WAR
	.align		4
.L_17:
        /*0058*/ 	.byte	0x04, 0x36
        /*005a*/ 	.short	(.L_19 - .L_18)
.L_18:
        /*005c*/ 	.word	0x00000008
.L_19:


//--------------------- .nv.callgraph             --------------------------
	.section	.nv.callgraph,"",@"SHT_CUDA_CALLGRAPH"
	.align	4
	.sectionentsize	8
	.align		4
        /*0000*/ 	.word	0x00000000
	.align		4
        /*0004*/ 	.word	0xffffffff
	.align		4
        /*0008*/ 	.word	0x00000000
	.align		4
        /*000c*/ 	.word	0xfffffffe
	.align		4
        /*0010*/ 	.word	0x00000000
	.align		4
        /*0014*/ 	.word	0xfffffffd
	.align		4
        /*0018*/ 	.word	0x00000000
	.align		4
        /*001c*/ 	.word	0xfffffffc


//--------------------- .text._Z11Test_kernelPfS_ --------------------------
	.section	.text._Z11Test_kernelPfS_,"ax",@progbits
	.align	128
        .global         _Z11Test_kernelPfS_
        .type           _Z11Test_kernelPfS_,@function
        .size           _Z11Test_kernelPfS_,(.L_x_7 - _Z11Test_kernelPfS_)
        .other          _Z11Test_kernelPfS_,@"STO_CUDA_ENTRY STV_DEFAULT"
_Z11Test_kernelPfS_:
.text._Z11Test_kernelPfS_:
[----:B------:R-:W-:Y:S01]  /*0000*/  LDC R1, c[0x0][0x37c] ;  /* 0x0000df00ff017b82 */ /* 0x000fe20000000800 */
[----:B------:R-:W0:Y:S07]  /*0010*/  S2R R0, SR_TID.X ;  /* 0x0000000000007919 */ /* 0x000e2e0000002100 */
[----:B------:R-:W0:Y:S01]  /*0020*/  S2UR UR6, SR_CTAID.X ;  /* 0x00000000000679c3 */ /* 0x000e220000002500 */
[----:B------:R-:W1:Y:S07]  /*0030*/  LDCU.64 UR4, c[0x0][0x358] ;  /* 0x00006b00ff0477ac */ /* 0x000e6e0008000a00 */
[----:B------:R-:W0:Y:S08]  /*0040*/  LDC R5, c[0x0][0x360] ;  /* 0x0000d800ff057b82 */ /* 0x000e300000000800 */
[----:B------:R-:W2:Y:S01]  /*0050*/  LDC.64 R2, c[0x0][0x380] ;  /* 0x0000e000ff027b82 */ /* 0x000ea20000000a00 */
[----:B0-----:R-:W-:-:S04]  /*0060*/  IMAD R5, R5, UR6, R0 ;  /* 0x0000000605057c24 */ /* 0x001fc8000f8e0200 */
[----:B--2---:R-:W-:-:S05]  /*0070*/  IMAD.WIDE R2, R5, 0x4, R2 ;  /* 0x0000000405027825 */ /* 0x004fca00078e0202 */
[----:B-1----:R-:W2:Y:S04]  /*0080*/  LDG.E R0, desc[UR4][R2.64] ;  /* 0x0000000402007981 */ /* 0x002ea8000c1e1900 */
[----:B------:R-:W3:Y:S01]  /*0090*/  LDG.E R4, desc[UR4][R2.64+0x4] ;  /* 0x0000040402047981 */ /* 0x000ee2000c1e1900 */
[----:B------:R-:W-:Y:S01]  /*00a0*/  BSSY.RECONVERGENT B0, `(.L_x_0) ;  /* 0x0000015000007945 */ /* 0x000fe20003800200 */
[----:B--2---:R-:W-:Y:S08]  /*00b0*/  F2I.TRUNC.NTZ R7, R0 ;  /* 0x0000000000077305 */ /* 0x004ff0000020f100 */
[----:B---3--:R-:W0:Y:S02]  /*00c0*/  F2I.TRUNC.NTZ R6, R4 ;  /* 0x0000000400067305 */ /* 0x008e24000020f100 */
[----:B0-----:R-:W-:-:S13]  /*00d0*/  ISETP.GE.AND P0, PT, R7, R6, PT ;  /* 0x000000060700720c */ /* 0x001fda0003f06270 */
[----:B------:R-:W-:Y:S05]  /*00e0*/  @P0 BRA `(.L_x_1) ;  /* 0x0000000000200947 */ /* 0x000fea0003800000 */
[----:B------:R-:W-:Y:S01]  /*00f0*/  BSSY.RECONVERGENT B1, `(.L_x_2) ;  /* 0x0000006000017945 */ /* 0x000fe20003800200 */
[----:B------:R-:W-:-:S07]  /*0100*/  IMAD.MOV.U32 R2, RZ, RZ, R6 ;  /* 0x000000ffff027224 */ /* 0x000fce00078e0006 */
.L_x_3:
[----:B------:R-:W-:Y:S01]  /*0110*/  LOP3.LUT R2, R2, R7, RZ, 0xfc, !PT ;  /* 0x0000000702027212 */ /* 0x000fe200078efcff */
[----:B------:R-:W-:-:S05]  /*0120*/  VIADD R7, R7, 0x1 ;  /* 0x0000000107077836 */ /* 0x000fca0000000000 */
[----:B------:R-:W-:-:S13]  /*0130*/  ISETP.GE.AND P0, PT, R7, R2, PT ;  /* 0x000000020700720c */ /* 0x000fda0003f06270 */
[----:B------:R-:W-:Y:S05]  /*0140*/  @!P0 BRA `(.L_x_3) ;  /* 0xfffffffc00f08947 */ /* 0x000fea000383ffff */
[----:B------:R-:W-:Y:S05]  /*0150*/  BSYNC.RECONVERGENT B1 ;  /* 0x0000000000017941 */ /* 0x000fea0003800200 */
.L_x_2:
[----:B------:R-:W-:Y:S05]  /*0160*/  BRA `(.L_x_4) ;  /* 0x0000000000207947 */ /* 0x000fea0003800000 */
.L_x_1:
[-C--:B------:R-:W-:Y:S02]  /*0170*/  ISETP.GE.AND P0, PT, R6, R7.reuse, PT ;  /* 0x000000070600720c */ /* 0x080fe40003f06270 */
[----:B------:R-:W-:Y:S01]  /*0180*/  MOV R2, R7 ;  /* 0x0000000700027202 */ /* 0x000fe20000000f00 */
[----:B------:R-:W-:-:S10]  /*0190*/  IMAD.MOV.U32 R7, RZ, RZ, R6 ;  /* 0x000000ffff077224 */ /* 0x000fd400078e0006 */
[----:B------:R-:W-:Y:S05]  /*01a0*/  @P0 BRA `(.L_x_4) ;  /* 0x0000000000100947 */ /* 0x000fea0003800000 */
.L_x_5:
[----:B------:R-:W-:Y:S02]  /*01b0*/  LOP3.LUT R2, R2, R7, RZ, 0xfc, !PT ;  /* 0x0000000702027212 */ /* 0x000fe400078efcff */
[----:B------:R-:W-:-:S04]  /*01c0*/  IADD3 R7, PT, PT, R7, 0x1, RZ ;  /* 0x0000000107077810 */ /* 0x000fc80007ffe0ff */
[----:B------:R-:W-:-:S13]  /*01d0*/  ISETP.GE.AND P0, PT, R7, R2, PT ;  /* 0x000000020700720c */ /* 0x000fda0003f06270 */
[----:B------:R-:W-:Y:S05]  /*01e0*/  @!P0 BRA `(.L_x_5) ;  /* 0xfffffffc00f08947 */ /* 0x000fea000383ffff */
.L_x_4:
[----:B------:R-:W-:Y:S05]  /*01f0*/  BSYNC.RECONVERGENT B0 ;  /* 0x0000000000007941 */ /* 0x000fea0003800200 */
.L_x_0:
[----:B------:R-:W-:Y:S02]  /*0200*/  I2FP.F32.S32 R3, R7 ;  /* 0x0000000700037245 */ /* 0x000fe40000201400 */
[----:B------:R-:W-:-:S03]  /*0210*/  I2FP.F32.S32 R7, R2 ;  /* 0x0000000200077245 */ /* 0x000fc60000201400 */
[----:B------:R-:W-:Y:S02]  /*0220*/  FADD R3, R0, R3 ;  /* 0x0000000300037221 */ /* 0x000fe40000000000 */
[----:B------:R-:W-:-:S04]  /*0230*/  FADD R4, R4, R7 ;  /* 0x0000000704047221 */ /* 0x000fc80000000000 */
[----:B------:R-:W-:Y:S02]  /*0240*/  FADD R4, R3, R4 ;  /* 0x0000000403047221 */ /* 0x000fe40000000000 */
[----:B------:R-:W0:Y:S04]  /*0250*/  LDC.64 R2, c[0x0][0x388] ;  /* 0x0000e200ff027b82 */ /* 0x000e280000000a00 */
[----:B------:R-:W1:Y:S02]  /*0260*/  F2I.TRUNC.NTZ R4, R4 ;  /* 0x0000000400047305 */ /* 0x000e64000020f100 */
[C---:B-1----:R-:W-:Y:S01]  /*0270*/  ISETP.NE.AND P0, PT, R4.reuse, RZ, PT ;  /* 0x000000ff0400720c */ /* 0x042fe20003f05270 */
[----:B------:R-:W-:Y:S02]  /*0280*/  VIADD R0, R4, 0x64 ;  /* 0x0000006404007836 */ /* 0x000fe40000000000 */
[----:B0-----:R-:W-:-:S10]  /*0290*/  IMAD.WIDE R2, R5, 0x4, R2 ;  /* 0x0000000405027825 */ /* 0x001fd400078e0202 */
[----:B------:R-:W-:-:S04]  /*02a0*/  @P0 IADD3 R0, PT, PT, R4, RZ, RZ ;  /* 0x000000ff04000210 */ /* 0x000fc80007ffe0ff */
[----:B------:R-:W-:-:S05]  /*02b0*/  I2FP.F32.S32 R5, R0 ;  /* 0x0000000000057245 */ /* 0x000fca0000201400 */
[----:B------:R-:W-:Y:S01]  /*02c0*/  STG.E desc[UR4][R2.64], R5 ;  /* 0x0000000502007986 */ /* 0x000fe2000c101904 */
[----:B------:R-:W-:Y:S05]  /*02d0*/  EXIT ;  /* 0x000000000000794d */ /* 0x000fea0003800000 */
.L_x_6:
[----:B------:R-:W-:-:S00]  /*02e0*/  BRA `(.L_x_6) ;  /* 0xfffffffc00fc7947 */ /* 0x000fc0000383ffff */
[----:B------:R-:W-:-:S00]  /*02f0*/  NOP ;  /* 0x0000000000007918 */ /* 0x000fc00000000000 */
        /* <DEDUP_REMOVED lines=8> */
.L_x_7:


//--------------------- .nv.shared.reserved.0     --------------------------
	.section	.nv.shared.reserved.0,"aw",@nobits
	.weak		__nv_reservedSMEM_offset_0_alias
	.size		__nv_reservedSMEM_offset_0_alias, 0, 64
	.other		__nv_reservedSMEM_offset_0_alias,@"STO_CUDA_RESERVED_SHARED STV_DEFAULT"
__nv_reservedSMEM_offset_0_alias:
	.zero		0
	.zero		64


//--------------------- .nv.constant0._Z11Test_kernelPfS_ --------------------------
	.section	.nv.constant0._Z11Test_kernelPfS_,"a",@progbits
	.sectionflags	@""
	.align	4
.nv.constant0._Z11Test_kernelPfS_:
	.zero		912


//--------------------- SYMBOLS --------------------------

	.type		.nv.reservedSmem.offset0,@object
	.size		.nv.reservedSmem.offset0,0x4
